//
// Generated by NVIDIA NVVM Compiler
//
// Compiler Build ID: CL-36424714
// Cuda compilation tools, release 13.0, V13.0.88
// Based on NVVM 20.0.0
//

.version 9.0
.target sm_100
.address_size 64

	// .globl	_Z12sumReductionPiS_
// _ZZ12sumReductionPiS_E11partial_sum has been demoted

.visible .entry _Z12sumReductionPiS_(
	.param .u64 .ptr .align 1 _Z12sumReductionPiS__param_0,
	.param .u64 .ptr .align 1 _Z12sumReductionPiS__param_1
)
{
	.reg .pred 	%p<5>;
	.reg .b32 	%r<21>;
	.reg .b64 	%rd<9>;
	// demoted variable
	.shared .align 4 .b8 _ZZ12sumReductionPiS_E11partial_sum[1024];
	ld.param.u64 	%rd2, [_Z12sumReductionPiS__param_0];
	ld.param.u64 	%rd1, [_Z12sumReductionPiS__param_1];
	cvta.to.global.u64 	%rd3, %rd2;
	mov.u32 	%r1, %ctaid.x;
	mov.u32 	%r2, %ntid.x;
	mov.u32 	%r3, %tid.x;
	mad.lo.s32 	%r7, %r1, %r2, %r3;
	mul.wide.s32 	%rd4, %r7, 4;
	add.s64 	%rd5, %rd3, %rd4;
	ld.global.u32 	%r8, [%rd5];
	shl.b32 	%r9, %r3, 2;
	mov.u32 	%r10, _ZZ12sumReductionPiS_E11partial_sum;
	add.s32 	%r4, %r10, %r9;
	st.shared.u32 	[%r4], %r8;
	bar.sync 	0;
	setp.lt.u32 	%p1, %r2, 2;
	@%p1 bra 	$L__BB0_5;
	mov.b32 	%r20, 1;
$L__BB0_2:
	shl.b32 	%r6, %r20, 1;
	add.s32 	%r12, %r6, -1;
	and.b32  	%r13, %r12, %r3;
	setp.ne.s32 	%p2, %r13, 0;
	@%p2 bra 	$L__BB0_4;
	shl.b32 	%r14, %r20, 2;
	add.s32 	%r15, %r4, %r14;
	ld.shared.u32 	%r16, [%r15];
	ld.shared.u32 	%r17, [%r4];
	add.s32 	%r18, %r17, %r16;
	st.shared.u32 	[%r4], %r18;
$L__BB0_4:
	bar.sync 	0;
	setp.lt.u32 	%p3, %r6, %r2;
	mov.u32 	%r20, %r6;
	@%p3 bra 	$L__BB0_2;
$L__BB0_5:
	setp.ne.s32 	%p4, %r3, 0;
	@%p4 bra 	$L__BB0_7;
	ld.shared.u32 	%r19, [_ZZ12sumReductionPiS_E11partial_sum];
	cvta.to.global.u64 	%rd6, %rd1;
	mul.wide.u32 	%rd7, %r1, 4;
	add.s64 	%rd8, %rd6, %rd7;
	st.global.u32 	[%rd8], %r19;
$L__BB0_7:
	ret;

}


// ===== COMPILED SASS (sm_100) =====

	.target	sm_100

	.elftype	@"ET_EXEC"


//--------------------- .note.nv.tkinfo           --------------------------
	.section	.note.nv.tkinfo,"",@"SHT_NOTE"
	.sectionflags	@"SHF_NOTE_NV_TKINFO"
	.tkinfo
        /*0018*/ 	.word	0x00000002
        /*0030*/ 	.string	""
        /*0030*/ 	.string	"ptxas"
        /*0030*/ 	.string	"Cuda compilation tools, release 13.0, V13.0.88"
        /*0030*/ 	.string	"Build cuda_13.0.r13.0/compiler.36424714_0"
        /*0030*/ 	.string	"-arch sm_100 -m 64 "



//--------------------- .note.nv.cuinfo           --------------------------
	.section	.note.nv.cuinfo,"",@"SHT_NOTE"
	.sectionflags	@"SHF_NOTE_NV_CUINFO"
        /*0018*/ 	.short	0x0002
        /*001a*/ 	.short	0x0064
        /*001c*/ 	.short	0x0082
	.zero		2


//--------------------- .nv.info                  --------------------------
	.section	.nv.info,"",@"SHT_CUDA_INFO"
	.align	4


	//----- nvinfo : EIATTR_REGCOUNT
	.align		4
        /*0000*/ 	.byte	0x04, 0x2f
        /*0002*/ 	.short	(.L_1 - .L_0)
	.align		4
.L_0:
        /*0004*/ 	.word	index@(_Z12sumReductionPiS_)
        /*0008*/ 	.word	0x0000000b


	//----- nvinfo : EIATTR_FRAME_SIZE
	.align		4
.L_1:
        /*000c*/ 	.byte	0x04, 0x11
        /*000e*/ 	.short	(.L_3 - .L_2)
	.align		4
.L_2:
        /*0010*/ 	.word	index@(_Z12sumReductionPiS_)
        /*0014*/ 	.word	0x00000000


	//----- nvinfo : EIATTR_MIN_STACK_SIZE
	.align		4
.L_3:
        /*0018*/ 	.byte	0x04, 0x12
        /*001a*/ 	.short	(.L_5 - .L_4)
	.align		4
.L_4:
        /*001c*/ 	.word	index@(_Z12sumReductionPiS_)
        /*0020*/ 	.word	0x00000000
.L_5:


//--------------------- .nv.compat                --------------------------
	.section	.nv.compat,"",@"SHT_CUDA_COMPAT_INFO"
	.align	4
        /*0000*/ 	.byte	0x02, 0x09, 0x00, 0x00, 0x02, 0x02, 0x01, 0x00, 0x02, 0x05, 0x05, 0x00, 0x03, 0x07, 0x01, 0x01
        /*0010*/ 	.byte	0x02, 0x03, 0x00, 0x00, 0x02, 0x06, 0x01, 0x00, 0x04, 0x0b, 0x08, 0x00, 0x09, 0x00, 0x00, 0x00
        /*0020*/ 	.byte	0x00, 0x00, 0x00, 0x00


//--------------------- .nv.info._Z12sumReductionPiS_ --------------------------
	.section	.nv.info._Z12sumReductionPiS_,"",@"SHT_CUDA_INFO"
	.sectionflags	@""
	.align	4


	//----- nvinfo : EIATTR_CUDA_API_VERSION
	.align		4
        /*0000*/ 	.byte	0x04, 0x37
        /*0002*/ 	.short	(.L_7 - .L_6)
.L_6:
        /*0004*/ 	.word	0x00000082


	//----- nvinfo : EIATTR_KPARAM_INFO
	.align		4
.L_7:
        /*0008*/ 	.byte	0x04, 0x17
        /*000a*/ 	.short	(.L_9 - .L_8)
.L_8:
        /*000c*/ 	.word	0x00000000
        /*0010*/ 	.short	0x0001
        /*0012*/ 	.short	0x0008
        /*0014*/ 	.byte	0x00, 0xf5, 0x21, 0x00


	//----- nvinfo : EIATTR_KPARAM_INFO
	.align		4
.L_9:
        /*0018*/ 	.byte	0x04, 0x17
        /*001a*/ 	.short	(.L_11 - .L_10)
.L_10:
        /*001c*/ 	.word	0x00000000
        /*0020*/ 	.short	0x0000
        /*0022*/ 	.short	0x0000
        /*0024*/ 	.byte	0x00, 0xf5, 0x21, 0x00


	//----- nvinfo : EIATTR_SPARSE_MMA_MASK
	.align		4
.L_11:
        /*0028*/ 	.byte	0x03, 0x50
        /*002a*/ 	.short	0x0000


	//----- nvinfo : EIATTR_MAXREG_COUNT
	.align		4
        /*002c*/ 	.byte	0x03, 0x1b
        /*002e*/ 	.short	0x00ff


	//----- nvinfo : EIATTR_NUM_BARRIERS
	.align		4
        /*0030*/ 	.byte	0x02, 0x4c
        /*0032*/ 	.byte	0x01
	.zero		1


	//----- nvinfo : EIATTR_MERCURY_ISA_VERSION
	.align		4
        /*0034*/ 	.byte	0x03, 0x5f
        /*0036*/ 	.short	0x0101


	//----- nvinfo : EIATTR_VRC_CTA_INIT_COUNT
	.align		4
        /*0038*/ 	.byte	0x02, 0x4a
	.zero		1
	.zero		1


	//----- nvinfo : EIATTR_EXIT_INSTR_OFFSETS
	.align		4
        /*003c*/ 	.byte	0x04, 0x1c
        /*003e*/ 	.short	(.L_13 - .L_12)


	//   ....[0]....
.L_12:
        /*0040*/ 	.word	0x000001f0


	//   ....[1]....
        /*0044*/ 	.word	0x00000270


	//----- nvinfo : EIATTR_CBANK_PARAM_SIZE
	.align		4
.L_13:
        /*0048*/ 	.byte	0x03, 0x19
        /*004a*/ 	.short	0x0010


	//----- nvinfo : EIATTR_PARAM_CBANK
	.align		4
        /*004c*/ 	.byte	0x04, 0x0a
        /*004e*/ 	.short	(.L_15 - .L_14)
	.align		4
.L_14:
        /*0050*/ 	.word	index@(.nv.constant0._Z12sumReductionPiS_)
        /*0054*/ 	.short	0x0380
        /*0056*/ 	.short	0x0010


	//----- nvinfo : EIATTR_SW_WAR
	.align		4
.L_15:
        /*0058*/ 	.byte	0x04, 0x36
        /*005a*/ 	.short	(.L_17 - .L_16)
.L_16:
        /*005c*/ 	.word	0x00000008
.L_17:


//--------------------- .nv.callgraph             --------------------------
	.section	.nv.callgraph,"",@"SHT_CUDA_CALLGRAPH"
	.align	4
	.sectionentsize	8
	.align		4
        /*0000*/ 	.word	0x00000000
	.align		4
        /*0004*/ 	.word	0xffffffff
	.align		4
        /*0008*/ 	.word	0x00000000
	.align		4
        /*000c*/ 	.word	0xfffffffe
	.align		4
        /*0010*/ 	.word	0x00000000
	.align		4
        /*0014*/ 	.word	0xfffffffd
	.align		4
        /*0018*/ 	.word	0x00000000
	.align		4
        /*001c*/ 	.word	0xfffffffc


//--------------------- .text._Z12sumReductionPiS_ --------------------------
	.section	.text._Z12sumReductionPiS_,"ax",@progbits
	.align	128
        .global         _Z12sumReductionPiS_
        .type           _Z12sumReductionPiS_,@function
        .size           _Z12sumReductionPiS_,(.L_x_3 - _Z12sumReductionPiS_)
        .other          _Z12sumReductionPiS_,@"STO_CUDA_ENTRY STV_DEFAULT"
_Z12sumReductionPiS_:
.text._Z12sumReductionPiS_:
[----:B------:R-:W-:Y:S01]  /*0000*/  LDC R1, c[0x0][0x37c] ;  /* 0x0000df00ff017b82 */ /* 0x000fe20000000800 */
[----:B------:R-:W0:Y:S07]  /*0010*/  S2R R7, SR_CTAID.X ;  /* 0x0000000000077919 */ /* 0x000e2e0000002500 */
[----:B------:R-:W1:Y:S01]  /*0020*/  LDC.64 R2, c[0x0][0x380] ;  /* 0x0000e000ff027b82 */ /* 0x000e620000000a00 */
[----:B------:R-:W0:Y:S01]  /*0030*/  LDCU UR8, c[0x0][0x360] ;  /* 0x00006c00ff0877ac */ /* 0x000e220008000800 */
[----:B------:R-:W0:Y:S01]  /*0040*/  S2R R6, SR_TID.X ;  /* 0x0000000000067919 */ /* 0x000e220000002100 */
[----:B------:R-:W2:Y:S01]  /*0050*/  LDCU.64 UR6, c[0x0][0x358] ;  /* 0x00006b00ff0677ac */ /* 0x000ea20008000a00 */
[----:B0-----:R-:W-:-:S04]  /*0060*/  IMAD R5, R7, UR8, R6 ;  /* 0x0000000807057c24 */ /* 0x001fc8000f8e0206 */
[----:B-1----:R-:W-:-:S06]  /*0070*/  IMAD.WIDE R2, R5, 0x4, R2 ;  /* 0x0000000405027825 */ /* 0x002fcc00078e0202 */
[----:B--2---:R-:W2:Y:S01]  /*0080*/  LDG.E R2, desc[UR6][R2.64] ;  /* 0x0000000602027981 */ /* 0x004ea2000c1e1900 */
[----:B------:R-:W0:Y:S01]  /*0090*/  S2UR UR5, SR_CgaCtaId ;  /* 0x00000000000579c3 */ /* 0x000e220000008800 */
[----:B------:R-:W-:Y:S01]  /*00a0*/  UMOV UR4, 0x400 ;  /* 0x0000040000047882 */ /* 0x000fe20000000000 */
[----:B------:R-:W-:Y:S01]  /*00b0*/  UISETP.GE.U32.AND UP0, UPT, UR8, 0x2, UPT ;  /* 0x000000020800788c */ /* 0x000fe2000bf06070 */
[----:B------:R-:W-:Y:S01]  /*00c0*/  ISETP.NE.AND P0, PT, R6, RZ, PT ;  /* 0x000000ff0600720c */ /* 0x000fe20003f05270 */
[----:B0-----:R-:W-:-:S06]  /*00d0*/  ULEA UR4, UR5, UR4, 0x18 ;  /* 0x0000000405047291 */ /* 0x001fcc000f8ec0ff */
[----:B------:R-:W-:-:S05]  /*00e0*/  LEA R5, R6, UR4, 0x2 ;  /* 0x0000000406057c11 */ /* 0x000fca000f8e10ff */
[----:B--2---:R0:W-:Y:S01]  /*00f0*/  STS [R5], R2 ;  /* 0x0000000205007388 */ /* 0x0041e20000000800 */
[----:B------:R-:W-:Y:S06]  /*0100*/  BAR.SYNC.DEFER_BLOCKING 0x0 ;  /* 0x0000000000007b1d */ /* 0x000fec0000010000 */
[----:B------:R-:W-:Y:S05]  /*0110*/  BRA.U !UP0, `(.L_x_0) ;  /* 0x0000000108347547 */ /* 0x000fea000b800000 */
[----:B------:R-:W-:-:S07]  /*0120*/  IMAD.MOV.U32 R0, RZ, RZ, 0x1 ;  /* 0x00000001ff007424 */ /* 0x000fce00078e00ff */
.L_x_1:
[----:B------:R-:W-:-:S05]  /*0130*/  IMAD.SHL.U32 R8, R0, 0x2, RZ ;  /* 0x0000000200087824 */ /* 0x000fca00078e00ff */
[----:B0-----:R-:W-:-:S04]  /*0140*/  IADD3 R2, PT, PT, R8, -0x1, RZ ;  /* 0xffffffff08027810 */ /* 0x001fc80007ffe0ff */
[----:B------:R-:W-:-:S13]  /*0150*/  LOP3.LUT P1, RZ, R2, R6, RZ, 0xc0, !PT ;  /* 0x0000000602ff7212 */ /* 0x000fda000782c0ff */
[----:B------:R-:W-:Y:S01]  /*0160*/  @!P1 IMAD R2, R0, 0x4, R5 ;  /* 0x0000000400029824 */ /* 0x000fe200078e0205 */
[----:B------:R-:W-:Y:S01]  /*0170*/  @!P1 LDS R3, [R5] ;  /* 0x0000000005039984 */ /* 0x000fe20000000800 */
[----:B------:R-:W-:-:S04]  /*0180*/  MOV R0, R8 ;  /* 0x0000000800007202 */ /* 0x000fc80000000f00 */
[----:B------:R-:W0:Y:S02]  /*0190*/  @!P1 LDS R2, [R2] ;  /* 0x0000000002029984 */ /* 0x000e240000000800 */
[----:B0-----:R-:W-:-:S05]  /*01a0*/  @!P1 IADD3 R4, PT, PT, R2, R3, RZ ;  /* 0x0000000302049210 */ /* 0x001fca0007ffe0ff */
[----:B------:R1:W-:Y:S01]  /*01b0*/  @!P1 STS [R5], R4 ;  /* 0x0000000405009388 */ /* 0x0003e20000000800 */
[----:B------:R-:W-:Y:S01]  /*01c0*/  BAR.SYNC.DEFER_BLOCKING 0x0 ;  /* 0x0000000000007b1d */ /* 0x000fe20000010000 */
[----:B------:R-:W-:-:S13]  /*01d0*/  ISETP.GE.U32.AND P1, PT, R8, UR8, PT ;  /* 0x0000000808007c0c */ /* 0x000fda000bf26070 */
[----:B-1----:R-:W-:Y:S05]  /*01e0*/  @!P1 BRA `(.L_x_1) ;  /* 0xfffffffc00d09947 */ /* 0x002fea000383ffff */
.L_x_0:
[----:B------:R-:W-:Y:S05]  /*01f0*/  @P0 EXIT ;  /* 0x000000000000094d */ /* 0x000fea0003800000 */
[----:B------:R-:W1:Y:S01]  /*0200*/  S2UR UR5, SR_CgaCtaId ;  /* 0x00000000000579c3 */ /* 0x000e620000008800 */
[----:B------:R-:W-:-:S07]  /*0210*/  UMOV UR4, 0x400 ;  /* 0x0000040000047882 */ /* 0x000fce0000000000 */
[----:B0-----:R-:W0:Y:S01]  /*0220*/  LDC.64 R2, c[0x0][0x388] ;  /* 0x0000e200ff027b82 */ /* 0x001e220000000a00 */
[----:B-1----:R-:W-:Y:S01]  /*0230*/  ULEA UR4, UR5, UR4, 0x18 ;  /* 0x0000000405047291 */ /* 0x002fe2000f8ec0ff */
[----:B0-----:R-:W-:-:S08]  /*0240*/  IMAD.WIDE.U32 R2, R7, 0x4, R2 ;  /* 0x0000000407027825 */ /* 0x001fd000078e0002 */
[----:B------:R-:W0:Y:S04]  /*0250*/  LDS R5, [UR4] ;  /* 0x00000004ff057984 */ /* 0x000e280008000800 */
[----:B0-----:R-:W-:Y:S01]  /*0260*/  STG.E desc[UR6][R2.64], R5 ;  /* 0x0000000502007986 */ /* 0x001fe2000c101906 */
[----:B------:R-:W-:Y:S05]  /*0270*/  EXIT ;  /* 0x000000000000794d */ /* 0x000fea0003800000 */
.L_x_2:
[----:B------:R-:W-:-:S00]  /*0280*/  BRA `(.L_x_2) ;  /* 0xfffffffc00fc7947 */ /* 0x000fc0000383ffff */
[----:B------:R-:W-:-:S00]  /*0290*/  NOP ;  /* 0x0000000000007918 */ /* 0x000fc00000000000 */
        /* <DEDUP_REMOVED lines=14> */
.L_x_3:


//--------------------- .nv.shared._Z12sumReductionPiS_ --------------------------
	.section	.nv.shared._Z12sumReductionPiS_,"aw",@nobits
	.sectionflags	@""
	.align	4
.nv.shared._Z12sumReductionPiS_:
	.zero		2048


//--------------------- .nv.shared.reserved.0     --------------------------
	.section	.nv.shared.reserved.0,"aw",@nobits
	.weak		__nv_reservedSMEM_offset_0_alias
	.size		__nv_reservedSMEM_offset_0_alias, 0, 64
	.other		__nv_reservedSMEM_offset_0_alias,@"STO_CUDA_RESERVED_SHARED STV_DEFAULT"
__nv_reservedSMEM_offset_0_alias:
	.zero		0
	.zero		64


//--------------------- .nv.constant0._Z12sumReductionPiS_ --------------------------
	.section	.nv.constant0._Z12sumReductionPiS_,"a",@progbits
	.sectionflags	@""
	.align	4
.nv.constant0._Z12sumReductionPiS_:
	.zero		912


//--------------------- SYMBOLS --------------------------

	.type		.nv.reservedSmem.offset0,@object
	.size		.nv.reservedSmem.offset0,0x4
	.type		.nv.reservedSmem.cap,@object
	.size		.nv.reservedSmem.cap,0x4
